//
// Generated by NVIDIA NVVM Compiler
//
// Compiler Build ID: CL-36424714
// Cuda compilation tools, release 13.0, V13.0.88
// Based on NVVM 20.0.0
//

.version 9.0
.target sm_100
.address_size 64

	// .globl	_Z4ConvPiS_S_

.visible .entry _Z4ConvPiS_S_(
	.param .u64 .ptr .align 1 _Z4ConvPiS_S__param_0,
	.param .u64 .ptr .align 1 _Z4ConvPiS_S__param_1,
	.param .u64 .ptr .align 1 _Z4ConvPiS_S__param_2
)
{
	.reg .b32 	%r<38>;
	.reg .b64 	%rd<23>;

	ld.param.u64 	%rd1, [_Z4ConvPiS_S__param_0];
	ld.param.u64 	%rd2, [_Z4ConvPiS_S__param_1];
	ld.param.u64 	%rd3, [_Z4ConvPiS_S__param_2];
	cvta.to.global.u64 	%rd4, %rd3;
	cvta.to.global.u64 	%rd5, %rd1;
	mov.u32 	%r1, %ctaid.x;
	mov.u32 	%r2, %tid.x;
	mad.lo.s32 	%r3, %r1, 3, %r2;
	mov.u32 	%r4, %ctaid.y;
	mov.u32 	%r5, %tid.y;
	mad.lo.s32 	%r6, %r4, 3, %r5;
	shl.b32 	%r7, %r6, 4;
	add.s32 	%r8, %r3, -1;
	cvt.s64.s32 	%rd6, %r8;
	cvt.u64.u32 	%rd7, %r7;
	add.s64 	%rd8, %rd7, %rd6;
	shl.b64 	%rd9, %rd8, 2;
	add.s64 	%rd10, %rd5, %rd9;
	ld.global.u32 	%r9, [%rd10+-64];
	ld.global.u32 	%r10, [%rd4];
	mul.lo.s32 	%r11, %r10, %r9;
	cvt.s64.s32 	%rd11, %r3;
	add.s64 	%rd12, %rd7, %rd11;
	shl.b64 	%rd13, %rd12, 2;
	add.s64 	%rd14, %rd5, %rd13;
	ld.global.u32 	%r12, [%rd14+-4];
	ld.global.u32 	%r13, [%rd4+12];
	mad.lo.s32 	%r14, %r13, %r12, %r11;
	ld.global.u32 	%r15, [%rd10+64];
	ld.global.u32 	%r16, [%rd4+24];
	mad.lo.s32 	%r17, %r16, %r15, %r14;
	ld.global.u32 	%r18, [%rd14+-64];
	ld.global.u32 	%r19, [%rd4+4];
	mad.lo.s32 	%r20, %r19, %r18, %r17;
	add.s32 	%r21, %r7, %r3;
	mul.wide.s32 	%rd15, %r21, 4;
	add.s64 	%rd16, %rd5, %rd15;
	ld.global.u32 	%r22, [%rd16];
	ld.global.u32 	%r23, [%rd4+16];
	mad.lo.s32 	%r24, %r23, %r22, %r20;
	ld.global.u32 	%r25, [%rd14+64];
	ld.global.u32 	%r26, [%rd4+28];
	mad.lo.s32 	%r27, %r26, %r25, %r24;
	add.s32 	%r28, %r3, 1;
	cvt.s64.s32 	%rd17, %r28;
	add.s64 	%rd18, %rd7, %rd17;
	shl.b64 	%rd19, %rd18, 2;
	add.s64 	%rd20, %rd5, %rd19;
	ld.global.u32 	%r29, [%rd20+-64];
	ld.global.u32 	%r30, [%rd4+8];
	mad.lo.s32 	%r31, %r30, %r29, %r27;
	ld.global.u32 	%r32, [%rd16+4];
	ld.global.u32 	%r33, [%rd4+20];
	mad.lo.s32 	%r34, %r33, %r32, %r31;
	ld.global.u32 	%r35, [%rd20+64];
	ld.global.u32 	%r36, [%rd4+32];
	mad.lo.s32 	%r37, %r36, %r35, %r34;
	cvta.to.global.u64 	%rd21, %rd2;
	add.s64 	%rd22, %rd21, %rd15;
	st.global.u32 	[%rd22], %r37;
	ret;

}


// ===== COMPILED SASS (sm_100) =====

	.target	sm_100

	.elftype	@"ET_EXEC"


//--------------------- .note.nv.tkinfo           --------------------------
	.section	.note.nv.tkinfo,"",@"SHT_NOTE"
	.sectionflags	@"SHF_NOTE_NV_TKINFO"
	.tkinfo
        /*0018*/ 	.word	0x00000002
        /*0030*/ 	.string	""
        /*0030*/ 	.string	"ptxas"
        /*0030*/ 	.string	"Cuda compilation tools, release 13.0, V13.0.88"
        /*0030*/ 	.string	"Build cuda_13.0.r13.0/compiler.36424714_0"
        /*0030*/ 	.string	"-arch sm_100 -m 64 "



//--------------------- .note.nv.cuinfo           --------------------------
	.section	.note.nv.cuinfo,"",@"SHT_NOTE"
	.sectionflags	@"SHF_NOTE_NV_CUINFO"
        /*0018*/ 	.short	0x0002
        /*001a*/ 	.short	0x0064
        /*001c*/ 	.short	0x0082
	.zero		2


//--------------------- .nv.info                  --------------------------
	.section	.nv.info,"",@"SHT_CUDA_INFO"
	.align	4


	//----- nvinfo : EIATTR_REGCOUNT
	.align		4
        /*0000*/ 	.byte	0x04, 0x2f
        /*0002*/ 	.short	(.L_1 - .L_0)
	.align		4
.L_0:
        /*0004*/ 	.word	index@(_Z4ConvPiS_S_)
        /*0008*/ 	.word	0x0000001e


	//----- nvinfo : EIATTR_FRAME_SIZE
	.align		4
.L_1:
        /*000c*/ 	.byte	0x04, 0x11
        /*000e*/ 	.short	(.L_3 - .L_2)
	.align		4
.L_2:
        /*0010*/ 	.word	index@(_Z4ConvPiS_S_)
        /*0014*/ 	.word	0x00000000


	//----- nvinfo : EIATTR_MIN_STACK_SIZE
	.align		4
.L_3:
        /*0018*/ 	.byte	0x04, 0x12
        /*001a*/ 	.short	(.L_5 - .L_4)
	.align		4
.L_4:
        /*001c*/ 	.word	index@(_Z4ConvPiS_S_)
        /*0020*/ 	.word	0x00000000
.L_5:


//--------------------- .nv.compat                --------------------------
	.section	.nv.compat,"",@"SHT_CUDA_COMPAT_INFO"
	.align	4
        /*0000*/ 	.byte	0x02, 0x09, 0x00, 0x00, 0x02, 0x02, 0x01, 0x00, 0x02, 0x05, 0x05, 0x00, 0x03, 0x07, 0x01, 0x01
        /*0010*/ 	.byte	0x02, 0x03, 0x00, 0x00, 0x02, 0x06, 0x01, 0x00, 0x04, 0x0b, 0x08, 0x00, 0x09, 0x00, 0x00, 0x00
        /*0020*/ 	.byte	0x00, 0x00, 0x00, 0x00


//--------------------- .nv.info._Z4ConvPiS_S_    --------------------------
	.section	.nv.info._Z4ConvPiS_S_,"",@"SHT_CUDA_INFO"
	.sectionflags	@""
	.align	4


	//----- nvinfo : EIATTR_CUDA_API_VERSION
	.align		4
        /*0000*/ 	.byte	0x04, 0x37
        /*0002*/ 	.short	(.L_7 - .L_6)
.L_6:
        /*0004*/ 	.word	0x00000082


	//----- nvinfo : EIATTR_KPARAM_INFO
	.align		4
.L_7:
        /*0008*/ 	.byte	0x04, 0x17
        /*000a*/ 	.short	(.L_9 - .L_8)
.L_8:
        /*000c*/ 	.word	0x00000000
        /*0010*/ 	.short	0x0002
        /*0012*/ 	.short	0x0010
        /*0014*/ 	.byte	0x00, 0xf5, 0x21, 0x00


	//----- nvinfo : EIATTR_KPARAM_INFO
	.align		4
.L_9:
        /*0018*/ 	.byte	0x04, 0x17
        /*001a*/ 	.short	(.L_11 - .L_10)
.L_10:
        /*001c*/ 	.word	0x00000000
        /*0020*/ 	.short	0x0001
        /*0022*/ 	.short	0x0008
        /*0024*/ 	.byte	0x00, 0xf5, 0x21, 0x00


	//----- nvinfo : EIATTR_KPARAM_INFO
	.align		4
.L_11:
        /*0028*/ 	.byte	0x04, 0x17
        /*002a*/ 	.short	(.L_13 - .L_12)
.L_12:
        /*002c*/ 	.word	0x00000000
        /*0030*/ 	.short	0x0000
        /*0032*/ 	.short	0x0000
        /*0034*/ 	.byte	0x00, 0xf5, 0x21, 0x00


	//----- nvinfo : EIATTR_SPARSE_MMA_MASK
	.align		4
.L_13:
        /*0038*/ 	.byte	0x03, 0x50
        /*003a*/ 	.short	0x0000


	//----- nvinfo : EIATTR_MAXREG_COUNT
	.align		4
        /*003c*/ 	.byte	0x03, 0x1b
        /*003e*/ 	.short	0x00ff


	//----- nvinfo : EIATTR_MERCURY_ISA_VERSION
	.align		4
        /*0040*/ 	.byte	0x03, 0x5f
        /*0042*/ 	.short	0x0101


	//----- nvinfo : EIATTR_VRC_CTA_INIT_COUNT
	.align		4
        /*0044*/ 	.byte	0x02, 0x4a
	.zero		1
	.zero		1


	//----- nvinfo : EIATTR_EXIT_INSTR_OFFSETS
	.align		4
        /*0048*/ 	.byte	0x04, 0x1c
        /*004a*/ 	.short	(.L_15 - .L_14)


	//   ....[0]....
.L_14:
        /*004c*/ 	.word	0x000003a0


	//----- nvinfo : EIATTR_CBANK_PARAM_SIZE
	.align		4
.L_15:
        /*0050*/ 	.byte	0x03, 0x19
        /*0052*/ 	.short	0x0018


	//----- nvinfo : EIATTR_PARAM_CBANK
	.align		4
        /*0054*/ 	.byte	0x04, 0x0a
        /*0056*/ 	.short	(.L_17 - .L_16)
	.align		4
.L_16:
        /*0058*/ 	.word	index@(.nv.constant0._Z4ConvPiS_S_)
        /*005c*/ 	.short	0x0380
        /*005e*/ 	.short	0x0018


	//----- nvinfo : EIATTR_SW_WAR
	.align		4
.L_17:
        /*0060*/ 	.byte	0x04, 0x36
        /*0062*/ 	.short	(.L_19 - .L_18)
.L_18:
        /*0064*/ 	.word	0x00000008
.L_19:


//--------------------- .nv.callgraph             --------------------------
	.section	.nv.callgraph,"",@"SHT_CUDA_CALLGRAPH"
	.align	4
	.sectionentsize	8
	.align		4
        /*0000*/ 	.word	0x00000000
	.align		4
        /*0004*/ 	.word	0xffffffff
	.align		4
        /*0008*/ 	.word	0x00000000
	.align		4
        /*000c*/ 	.word	0xfffffffe
	.align		4
        /*0010*/ 	.word	0x00000000
	.align		4
        /*0014*/ 	.word	0xfffffffd
	.align		4
        /*0018*/ 	.word	0x00000000
	.align		4
        /*001c*/ 	.word	0xfffffffc


//--------------------- .text._Z4ConvPiS_S_       --------------------------
	.section	.text._Z4ConvPiS_S_,"ax",@progbits
	.align	128
        .global         _Z4ConvPiS_S_
        .type           _Z4ConvPiS_S_,@function
        .size           _Z4ConvPiS_S_,(.L_x_1 - _Z4ConvPiS_S_)
        .other          _Z4ConvPiS_S_,@"STO_CUDA_ENTRY STV_DEFAULT"
_Z4ConvPiS_S_:
.text._Z4ConvPiS_S_:
[----:B------:R-:W-:Y:S01]  /*0000*/  LDC R1, c[0x0][0x37c] ;  /* 0x0000df00ff017b82 */ /* 0x000fe20000000800 */
[----:B------:R-:W0:Y:S01]  /*0010*/  S2R R0, SR_CTAID.Y ;  /* 0x0000000000007919 */ /* 0x000e220000002600 */
[----:B------:R-:W1:Y:S06]  /*0020*/  LDCU.64 UR6, c[0x0][0x380] ;  /* 0x00007000ff0677ac */ /* 0x000e6c0008000a00 */
[----:B------:R-:W2:Y:S01]  /*0030*/  LDC.64 R2, c[0x0][0x390] ;  /* 0x0000e400ff027b82 */ /* 0x000ea20000000a00 */
[----:B------:R-:W0:Y:S01]  /*0040*/  S2R R7, SR_TID.Y ;  /* 0x0000000000077919 */ /* 0x000e220000002200 */
[----:B------:R-:W2:Y:S01]  /*0050*/  LDCU.64 UR4, c[0x0][0x358] ;  /* 0x00006b00ff0477ac */ /* 0x000ea20008000a00 */
[----:B------:R-:W3:Y:S01]  /*0060*/  S2R R10, SR_CTAID.X ;  /* 0x00000000000a7919 */ /* 0x000ee20000002500 */
[----:B------:R-:W3:Y:S01]  /*0070*/  S2R R5, SR_TID.X ;  /* 0x0000000000057919 */ /* 0x000ee20000002100 */
[----:B--2---:R-:W2:Y:S04]  /*0080*/  LDG.E R12, desc[UR4][R2.64] ;  /* 0x00000004020c7981 */ /* 0x004ea8000c1e1900 */
[----:B------:R-:W4:Y:S04]  /*0090*/  LDG.E R14, desc[UR4][R2.64+0xc] ;  /* 0x00000c04020e7981 */ /* 0x000f28000c1e1900 */
[----:B------:R-:W5:Y:S01]  /*00a0*/  LDG.E R19, desc[UR4][R2.64+0x10] ;  /* 0x0000100402137981 */ /* 0x000f62000c1e1900 */
[----:B0-----:R-:W-:-:S02]  /*00b0*/  IMAD R0, R0, 0x3, R7 ;  /* 0x0000000300007824 */ /* 0x001fc400078e0207 */
[----:B------:R-:W0:Y:S01]  /*00c0*/  LDC.64 R6, c[0x0][0x380] ;  /* 0x0000e000ff067b82 */ /* 0x000e220000000a00 */
[----:B------:R-:W5:Y:S02]  /*00d0*/  LDG.E R23, desc[UR4][R2.64+0x1c] ;  /* 0x00001c0402177981 */ /* 0x000f64000c1e1900 */
[----:B------:R-:W-:Y:S02]  /*00e0*/  SHF.L.U32 R9, R0, 0x4, RZ ;  /* 0x0000000400097819 */ /* 0x000fe400000006ff */
[----:B------:R-:W5:Y:S01]  /*00f0*/  LDG.E R26, desc[UR4][R2.64+0x14] ;  /* 0x00001404021a7981 */ /* 0x000f62000c1e1900 */
[----:B---3--:R-:W-:-:S03]  /*0100*/  IMAD R10, R10, 0x3, R5 ;  /* 0x000000030a0a7824 */ /* 0x008fc600078e0205 */
[----:B------:R-:W3:Y:S02]  /*0110*/  LDG.E R27, desc[UR4][R2.64+0x20] ;  /* 0x00002004021b7981 */ /* 0x000ee4000c1e1900 */
[C---:B------:R-:W-:Y:S02]  /*0120*/  IADD3 R0, PT, PT, R10.reuse, -0x1, RZ ;  /* 0xffffffff0a007810 */ /* 0x040fe40007ffe0ff */
[----:B------:R-:W-:Y:S02]  /*0130*/  IADD3 R5, P0, PT, R10, R9, RZ ;  /* 0x000000090a057210 */ /* 0x000fe40007f1e0ff */
[----:B------:R-:W-:-:S04]  /*0140*/  IADD3 R8, P1, PT, R9, R0, RZ ;  /* 0x0000000009087210 */ /* 0x000fc80007f3e0ff */
[----:B------:R-:W-:Y:S02]  /*0150*/  LEA.HI.X.SX32 R11, R0, RZ, 0x1, P1 ;  /* 0x000000ff000b7211 */ /* 0x000fe400008f0eff */
[----:B-1----:R-:W-:Y:S02]  /*0160*/  LEA R20, P1, R8, UR6, 0x2 ;  /* 0x0000000608147c11 */ /* 0x002fe4000f8210ff */
[----:B------:R-:W-:Y:S02]  /*0170*/  LEA.HI.X.SX32 R0, R10, RZ, 0x1, P0 ;  /* 0x000000ff0a007211 */ /* 0x000fe400000f0eff */
[C---:B------:R-:W-:Y:S02]  /*0180*/  LEA R4, P0, R5.reuse, UR6, 0x2 ;  /* 0x0000000605047c11 */ /* 0x040fe4000f8010ff */
[----:B------:R-:W-:Y:S02]  /*0190*/  LEA.HI.X R21, R8, UR7, R11, 0x2, P1 ;  /* 0x0000000708157c11 */ /* 0x000fe400088f140b */
[----:B------:R-:W-:Y:S01]  /*01a0*/  LEA.HI.X R5, R5, UR7, R0, 0x2, P0 ;  /* 0x0000000705057c11 */ /* 0x000fe200080f1400 */
[----:B------:R-:W5:Y:S04]  /*01b0*/  LDG.E R11, desc[UR4][R2.64+0x4] ;  /* 0x00000404020b7981 */ /* 0x000f68000c1e1900 */
[----:B------:R-:W2:Y:S01]  /*01c0*/  LDG.E R15, desc[UR4][R20.64+-0x40] ;  /* 0xffffc004140f7981 */ /* 0x000ea2000c1e1900 */
[----:B------:R-:W-:-:S03]  /*01d0*/  IADD3 R8, PT, PT, R10, 0x1, RZ ;  /* 0x000000010a087810 */ /* 0x000fc60007ffe0ff */
[----:B------:R-:W4:Y:S01]  /*01e0*/  LDG.E R17, desc[UR4][R4.64+-0x4] ;  /* 0xfffffc0404117981 */ /* 0x000f22000c1e1900 */
[----:B------:R-:W-:-:S03]  /*01f0*/  IADD3 R10, PT, PT, R10, R9, RZ ;  /* 0x000000090a0a7210 */ /* 0x000fc60007ffe0ff */
[----:B------:R-:W3:Y:S01]  /*0200*/  LDG.E R13, desc[UR4][R20.64+0x40] ;  /* 0x00004004140d7981 */ /* 0x000ee2000c1e1900 */
[----:B------:R-:W-:-:S03]  /*0210*/  IADD3 R9, P0, PT, R9, R8, RZ ;  /* 0x0000000809097210 */ /* 0x000fc60007f1e0ff */
[----:B------:R-:W3:Y:S01]  /*0220*/  LDG.E R0, desc[UR4][R2.64+0x18] ;  /* 0x0000180402007981 */ /* 0x000ee2000c1e1900 */
[----:B0-----:R-:W-:Y:S01]  /*0230*/  IMAD.WIDE R6, R10, 0x4, R6 ;  /* 0x000000040a067825 */ /* 0x001fe200078e0206 */
[----:B------:R-:W-:Y:S02]  /*0240*/  LEA.HI.X.SX32 R22, R8, RZ, 0x1, P0 ;  /* 0x000000ff08167211 */ /* 0x000fe400000f0eff */
[----:B------:R-:W5:Y:S01]  /*0250*/  LDG.E R18, desc[UR4][R4.64+-0x40] ;  /* 0xffffc00404127981 */ /* 0x000f62000c1e1900 */
[----:B------:R-:W-:-:S03]  /*0260*/  LEA R8, P0, R9, UR6, 0x2 ;  /* 0x0000000609087c11 */ /* 0x000fc6000f8010ff */
[----:B------:R-:W5:Y:S01]  /*0270*/  LDG.E R16, desc[UR4][R6.64] ;  /* 0x0000000406107981 */ /* 0x000f62000c1e1900 */
[----:B------:R-:W-:-:S03]  /*0280*/  LEA.HI.X R9, R9, UR7, R22, 0x2, P0 ;  /* 0x0000000709097c11 */ /* 0x000fc600080f1416 */
[----:B------:R-:W5:Y:S04]  /*0290*/  LDG.E R22, desc[UR4][R4.64+0x40] ;  /* 0x0000400404167981 */ /* 0x000f68000c1e1900 */
[----:B------:R-:W5:Y:S04]  /*02a0*/  LDG.E R21, desc[UR4][R2.64+0x8] ;  /* 0x0000080402157981 */ /* 0x000f68000c1e1900 */
[----:B------:R-:W5:Y:S04]  /*02b0*/  LDG.E R20, desc[UR4][R8.64+-0x40] ;  /* 0xffffc00408147981 */ /* 0x000f68000c1e1900 */
[----:B------:R-:W5:Y:S04]  /*02c0*/  LDG.E R25, desc[UR4][R6.64+0x4] ;  /* 0x0000040406197981 */ /* 0x000f68000c1e1900 */
[----:B------:R-:W5:Y:S01]  /*02d0*/  LDG.E R24, desc[UR4][R8.64+0x40] ;  /* 0x0000400408187981 */ /* 0x000f62000c1e1900 */
[----:B--2---:R-:W-:-:S04]  /*02e0*/  IMAD R12, R15, R12, RZ ;  /* 0x0000000c0f0c7224 */ /* 0x004fc800078e02ff */
[----:B----4-:R-:W-:Y:S02]  /*02f0*/  IMAD R12, R17, R14, R12 ;  /* 0x0000000e110c7224 */ /* 0x010fe400078e020c */
[----:B------:R-:W0:Y:S02]  /*0300*/  LDC.64 R14, c[0x0][0x388] ;  /* 0x0000e200ff0e7b82 */ /* 0x000e240000000a00 */
[----:B---3--:R-:W-:-:S04]  /*0310*/  IMAD R0, R13, R0, R12 ;  /* 0x000000000d007224 */ /* 0x008fc800078e020c */
[----:B-----5:R-:W-:-:S04]  /*0320*/  IMAD R0, R18, R11, R0 ;  /* 0x0000000b12007224 */ /* 0x020fc800078e0200 */
[----:B------:R-:W-:-:S04]  /*0330*/  IMAD R0, R16, R19, R0 ;  /* 0x0000001310007224 */ /* 0x000fc800078e0200 */
[----:B------:R-:W-:-:S04]  /*0340*/  IMAD R0, R22, R23, R0 ;  /* 0x0000001716007224 */ /* 0x000fc800078e0200 */
[----:B------:R-:W-:-:S04]  /*0350*/  IMAD R0, R20, R21, R0 ;  /* 0x0000001514007224 */ /* 0x000fc800078e0200 */
[----:B------:R-:W-:Y:S02]  /*0360*/  IMAD R0, R25, R26, R0 ;  /* 0x0000001a19007224 */ /* 0x000fe400078e0200 */
[----:B0-----:R-:W-:-:S04]  /*0370*/  IMAD.WIDE R14, R10, 0x4, R14 ;  /* 0x000000040a0e7825 */ /* 0x001fc800078e020e */
[----:B------:R-:W-:-:S05]  /*0380*/  IMAD R27, R24, R27, R0 ;  /* 0x0000001b181b7224 */ /* 0x000fca00078e0200 */
[----:B------:R-:W-:Y:S01]  /*0390*/  STG.E desc[UR4][R14.64], R27 ;  /* 0x0000001b0e007986 */ /* 0x000fe2000c101904 */
[----:B------:R-:W-:Y:S05]  /*03a0*/  EXIT ;  /* 0x000000000000794d */ /* 0x000fea0003800000 */
.L_x_0:
[----:B------:R-:W-:-:S00]  /*03b0*/  BRA `(.L_x_0) ;  /* 0xfffffffc00fc7947 */ /* 0x000fc0000383ffff */
[----:B------:R-:W-:-:S00]  /*03c0*/  NOP ;  /* 0x0000000000007918 */ /* 0x000fc00000000000 */
        /* <DEDUP_REMOVED lines=11> */
.L_x_1:


//--------------------- .nv.shared.reserved.0     --------------------------
	.section	.nv.shared.reserved.0,"aw",@nobits
	.weak		__nv_reservedSMEM_offset_0_alias
	.size		__nv_reservedSMEM_offset_0_alias, 0, 64
	.other		__nv_reservedSMEM_offset_0_alias,@"STO_CUDA_RESERVED_SHARED STV_DEFAULT"
__nv_reservedSMEM_offset_0_alias:
	.zero		0
	.zero		64


//--------------------- .nv.constant0._Z4ConvPiS_S_ --------------------------
	.section	.nv.constant0._Z4ConvPiS_S_,"a",@progbits
	.sectionflags	@""
	.align	4
.nv.constant0._Z4ConvPiS_S_:
	.zero		920


//--------------------- SYMBOLS --------------------------

	.type		.nv.reservedSmem.offset0,@object
	.size		.nv.reservedSmem.offset0,0x4
